	.headerflags	@"EF_CUDA_TEXMODE_UNIFIED EF_CUDA_64BIT_ADDRESS EF_CUDA_ACCELERATORS EF_CUDA_SM90 EF_CUDA_VIRTUAL_SM(EF_CUDA_SM90)"
	.elftype	@"ET_EXEC"


//--------------------- .nv.info                  --------------------------
	.section	.nv.info,"",@"SHT_CUDA_INFO"
	.align	4


	//----- nvinfo : EIATTR_REGCOUNT
	.align		4
        /*0000*/ 	.byte	0x04, 0x2f
        /*0002*/ 	.short	(.L_1 - .L_0)
	.align		4
.L_0:
        /*0004*/ 	.word	index@(triton_poi_fused_cat_28)
        /*0008*/ 	.word	0x0000001a


	//----- nvinfo : EIATTR_MIN_STACK_SIZE
	.align		4
.L_1:
        /*000c*/ 	.byte	0x04, 0x12
        /*000e*/ 	.short	(.L_3 - .L_2)
	.align		4
.L_2:
        /*0010*/ 	.word	index@(triton_poi_fused_cat_28)
        /*0014*/ 	.word	0x00000000


	//----- nvinfo : EIATTR_FRAME_SIZE
	.align		4
.L_3:
        /*0018*/ 	.byte	0x04, 0x11
        /*001a*/ 	.short	(.L_5 - .L_4)
	.align		4
.L_4:
        /*001c*/ 	.word	index@(triton_poi_fused_cat_28)
        /*0020*/ 	.word	0x00000000


	//----- nvinfo : EIATTR_MIN_STACK_SIZE
	.align		4
.L_5:
        /*0024*/ 	.byte	0x04, 0x12
        /*0026*/ 	.short	(.L_7 - .L_6)
	.align		4
.L_6:
        /*0028*/ 	.word	index@(triton_poi_fused_cat_28)
        /*002c*/ 	.word	0x00000000
.L_7:


//--------------------- .nv.info.triton_poi_fused_cat_28 --------------------------
	.section	.nv.info.triton_poi_fused_cat_28,"",@"SHT_CUDA_INFO"
	.sectionflags	@""
	.align	4


	//----- nvinfo : EIATTR_CUDA_API_VERSION
	.align		4
        /*0000*/ 	.byte	0x04, 0x37
        /*0002*/ 	.short	(.L_9 - .L_8)
.L_8:
        /*0004*/ 	.word	0x0000007c


	//----- nvinfo : EIATTR_KPARAM_INFO
	.align		4
.L_9:
        /*0008*/ 	.byte	0x04, 0x17
        /*000a*/ 	.short	(.L_11 - .L_10)
.L_10:
        /*000c*/ 	.word	0x00000000
        /*0010*/ 	.short	0x0003
        /*0012*/ 	.short	0x0014
        /*0014*/ 	.byte	0x00, 0xf0, 0x11, 0x00


	//----- nvinfo : EIATTR_KPARAM_INFO
	.align		4
.L_11:
        /*0018*/ 	.byte	0x04, 0x17
        /*001a*/ 	.short	(.L_13 - .L_12)
.L_12:
        /*001c*/ 	.word	0x00000000
        /*0020*/ 	.short	0x0002
        /*0022*/ 	.short	0x0010
        /*0024*/ 	.byte	0x00, 0xf0, 0x11, 0x00


	//----- nvinfo : EIATTR_KPARAM_INFO
	.align		4
.L_13:
        /*0028*/ 	.byte	0x04, 0x17
        /*002a*/ 	.short	(.L_15 - .L_14)
.L_14:
        /*002c*/ 	.word	0x00000000
        /*0030*/ 	.short	0x0001
        /*0032*/ 	.short	0x0008
        /*0034*/ 	.byte	0x00, 0xf4, 0x21, 0x00


	//----- nvinfo : EIATTR_KPARAM_INFO
	.align		4
.L_15:
        /*0038*/ 	.byte	0x04, 0x17
        /*003a*/ 	.short	(.L_17 - .L_16)
.L_16:
        /*003c*/ 	.word	0x00000000
        /*0040*/ 	.short	0x0000
        /*0042*/ 	.short	0x0000
        /*0044*/ 	.byte	0x00, 0xf4, 0x21, 0x00


	//----- nvinfo : EIATTR_SPARSE_MMA_MASK
	.align		4
.L_17:
        /*0048*/ 	.byte	0x03, 0x50
        /*004a*/ 	.short	0x0000


	//----- nvinfo : EIATTR_MAXREG_COUNT
	.align		4
        /*004c*/ 	.byte	0x03, 0x1b
        /*004e*/ 	.short	0x00ff


	//----- nvinfo : EIATTR_EXIT_INSTR_OFFSETS
	.align		4
        /*0050*/ 	.byte	0x04, 0x1c
        /*0052*/ 	.short	(.L_19 - .L_18)


	//   ....[0]....
.L_18:
        /*0054*/ 	.word	0x000004f0


	//   ....[1]....
        /*0058*/ 	.word	0x00000540


	//----- nvinfo : EIATTR_REQNTID
	.align		4
.L_19:
        /*005c*/ 	.byte	0x04, 0x10
        /*005e*/ 	.short	(.L_21 - .L_20)
.L_20:
        /*0060*/ 	.word	0x00000080
        /*0064*/ 	.word	0x00000001
        /*0068*/ 	.word	0x00000001


	//----- nvinfo : EIATTR_CBANK_PARAM_SIZE
	.align		4
.L_21:
        /*006c*/ 	.byte	0x03, 0x19
        /*006e*/ 	.short	0x0018


	//----- nvinfo : EIATTR_PARAM_CBANK
	.align		4
        /*0070*/ 	.byte	0x04, 0x0a
        /*0072*/ 	.short	(.L_23 - .L_22)
	.align		4
.L_22:
        /*0074*/ 	.word	index@(.nv.constant0.triton_poi_fused_cat_28)
        /*0078*/ 	.short	0x0210
        /*007a*/ 	.short	0x0018


	//----- nvinfo : EIATTR_SW_WAR
	.align		4
.L_23:
        /*007c*/ 	.byte	0x04, 0x36
        /*007e*/ 	.short	(.L_25 - .L_24)
.L_24:
        /*0080*/ 	.word	0x00000008
.L_25:


//--------------------- .nv.callgraph             --------------------------
	.section	.nv.callgraph,"",@"SHT_CUDA_CALLGRAPH"
	.align	4
	.sectionentsize	8
	.align		4
        /*0000*/ 	.word	0x00000000
	.align		4
        /*0004*/ 	.word	0xffffffff
	.align		4
        /*0008*/ 	.word	0x00000000
	.align		4
        /*000c*/ 	.word	0xfffffffe
	.align		4
        /*0010*/ 	.word	0x00000000
	.align		4
        /*0014*/ 	.word	0xfffffffd
	.align		4
        /*0018*/ 	.word	0x00000000
	.align		4
        /*001c*/ 	.word	0xfffffffc


//--------------------- .text.triton_poi_fused_cat_28 --------------------------
	.section	.text.triton_poi_fused_cat_28,"ax",@progbits
	.sectionflags	@"SHF_BARRIERS=1"
	.align	128
        .global         triton_poi_fused_cat_28
        .type           triton_poi_fused_cat_28,@function
        .size           triton_poi_fused_cat_28,(.L_x_1 - triton_poi_fused_cat_28)
        .other          triton_poi_fused_cat_28,@"STO_CUDA_ENTRY STV_DEFAULT"
triton_poi_fused_cat_28:
.text.triton_poi_fused_cat_28:
[----:B------:R-:W0:Y:S02]  /*0000*/  LDC R1, c[0x0][0x28] ;  /* 0x00000a00ff017b82 */ /* 0x000e240000000800 */
[----:B------:R-:W1:Y:S01]  /*0010*/  S2R R3, SR_CTAID.X ;  /* 0x0000000000037919 */ /* 0x000e620000002500 */
[----:B------:R-:W2:Y:S01]  /*0020*/  LDC.64 R8, c[0x0][0x210] ;  /* 0x00008400ff087b82 */ /* 0x000ea20000000a00 */
[----:B------:R-:W-:Y:S02]  /*0030*/  CS2R R4, SRZ ;  /* 0x0000000000047805 */ /* 0x000fe4000001ff00 */
[----:B------:R-:W-:Y:S01]  /*0040*/  CS2R R6, SRZ ;  /* 0x0000000000067805 */ /* 0x000fe2000001ff00 */
[----:B------:R-:W3:Y:S01]  /*0050*/  S2R R18, SR_TID.X ;  /* 0x0000000000127919 */ /* 0x000ee20000002100 */
[----:B------:R-:W-:Y:S01]  /*0060*/  ULDC.64 UR6, c[0x0][0x208] ;  /* 0x0000820000067ab9 */ /* 0x000fe20000000a00 */
[----:B------:R-:W4:Y:S01]  /*0070*/  S2R R17, SR_CTAID.Y ;  /* 0x0000000000117919 */ /* 0x000f220000002600 */
[----:B-1----:R-:W-:Y:S02]  /*0080*/  IMAD.SHL.U32 R3, R3, 0x20, RZ ;  /* 0x0000002003037824 */ /* 0x002fe400078e00ff */
[----:B---3--:R-:W-:Y:S01]  /*0090*/  IMAD.SHL.U32 R16, R18, 0x4, RZ ;  /* 0x0000000412107824 */ /* 0x008fe200078e00ff */
[----:B------:R-:W-:Y:S01]  /*00a0*/  SHF.R.U32.HI R0, RZ, 0x3, R18 ;  /* 0x00000003ff007819 */ /* 0x000fe20000011612 */
[----:B----4-:R-:W-:-:S03]  /*00b0*/  IMAD.SHL.U32 R17, R17, 0x20, RZ ;  /* 0x0000002011117824 */ /* 0x010fc600078e00ff */
[----:B------:R-:W-:Y:S02]  /*00c0*/  LOP3.LUT R11, R3, 0x1c, R16, 0xf8, !PT ;  /* 0x0000001c030b7812 */ /* 0x000fe400078ef810 */
[----:B------:R-:W-:Y:S02]  /*00d0*/  SGXT.U32 R0, R0, 0x4 ;  /* 0x000000040000781a */ /* 0x000fe40000000000 */
[----:B------:R-:W-:Y:S02]  /*00e0*/  ISETP.GE.AND P0, PT, R11, 0x40, PT ;  /* 0x000000400b00780c */ /* 0x000fe40003f06270 */
[----:B------:R-:W-:Y:S02]  /*00f0*/  LOP3.LUT R2, R17, R0, RZ, 0xfc, !PT ;  /* 0x0000000011027212 */ /* 0x000fe400078efcff */
[----:B------:R-:W-:Y:S02]  /*0100*/  LOP3.LUT R10, R17, 0x10, R0, 0xfe, !PT ;  /* 0x00000010110a7812 */ /* 0x000fe400078efe00 */
[C---:B------:R-:W-:Y:S01]  /*0110*/  ISETP.LT.AND P1, PT, R2.reuse, 0x340, !P0 ;  /* 0x000003400200780c */ /* 0x040fe20004721270 */
[--C-:B------:R-:W-:Y:S01]  /*0120*/  IMAD R13, R2, 0x40, R11.reuse ;  /* 0x00000040020d7824 */ /* 0x100fe200078e020b */
[C---:B------:R-:W-:Y:S01]  /*0130*/  ISETP.LT.AND P0, PT, R10.reuse, 0x340, !P0 ;  /* 0x000003400a00780c */ /* 0x040fe20004701270 */
[----:B------:R-:W-:-:S02]  /*0140*/  IMAD R15, R10, 0x40, R11 ;  /* 0x000000400a0f7824 */ /* 0x000fc400078e020b */
[----:B--2---:R-:W-:Y:S01]  /*0150*/  IMAD.WIDE R12, R13, 0x4, R8 ;  /* 0x000000040d0c7825 */ /* 0x004fe200078e0208 */
[----:B------:R-:W-:-:S03]  /*0160*/  CS2R R10, SRZ ;  /* 0x00000000000a7805 */ /* 0x000fc6000001ff00 */
[----:B------:R-:W-:Y:S01]  /*0170*/  IMAD.WIDE R14, R15, 0x4, R8 ;  /* 0x000000040f0e7825 */ /* 0x000fe200078e0208 */
[----:B------:R-:W-:-:S03]  /*0180*/  CS2R R8, SRZ ;  /* 0x0000000000087805 */ /* 0x000fc6000001ff00 */
[----:B------:R1:W2:Y:S04]  /*0190*/  @P1 LDG.E.EL.128 R4, desc[UR6][R12.64] ;  /* 0x000000060c041981 */ /* 0x0002a8000c2e1d00 */
[----:B------:R3:W4:Y:S01]  /*01a0*/  @P0 LDG.E.EL.128 R8, desc[UR6][R14.64] ;  /* 0x000000060e080981 */ /* 0x000722000c2e1d00 */
[----:B------:R-:W5:Y:S01]  /*01b0*/  S2UR UR5, SR_CgaCtaId ;  /* 0x00000000000579c3 */ /* 0x000f620000008800 */
[C---:B------:R-:W-:Y:S01]  /*01c0*/  IMAD.SHL.U32 R2, R18.reuse, 0x80, RZ ;  /* 0x0000008012027824 */ /* 0x040fe200078e00ff */
[----:B------:R-:W-:Y:S01]  /*01d0*/  UMOV UR4, 0x400 ;  /* 0x0000040000047882 */ /* 0x000fe20000000000 */
[----:B------:R-:W-:-:S03]  /*01e0*/  IMAD.SHL.U32 R18, R18, 0x2, RZ ;  /* 0x0000000212127824 */ /* 0x000fc600078e00ff */
[----:B------:R-:W-:Y:S02]  /*01f0*/  LOP3.LUT R19, R2, 0x380, RZ, 0xc0, !PT ;  /* 0x0000038002137812 */ /* 0x000fe400078ec0ff */
[----:B------:R-:W-:Y:S02]  /*0200*/  LOP3.LUT R22, R18, 0xf0, RZ, 0xc0, !PT ;  /* 0x000000f012167812 */ /* 0x000fe400078ec0ff */
[C---:B-1----:R-:W-:Y:S02]  /*0210*/  LOP3.LUT R12, R19.reuse, 0x20, RZ, 0xfc, !PT ;  /* 0x00000020130c7812 */ /* 0x042fe400078efcff */
[C---:B------:R-:W-:Y:S02]  /*0220*/  LOP3.LUT R18, R19.reuse, 0x40, RZ, 0xfc, !PT ;  /* 0x0000004013127812 */ /* 0x040fe400078efcff */
[C---:B------:R-:W-:Y:S02]  /*0230*/  LOP3.LUT R2, R19.reuse, R0, RZ, 0xfc, !PT ;  /* 0x0000000013027212 */ /* 0x040fe400078efcff */
[----:B---3--:R-:W-:Y:S01]  /*0240*/  LOP3.LUT R14, R19, 0x60, RZ, 0xfc, !PT ;  /* 0x00000060130e7812 */ /* 0x008fe200078efcff */
[----:B-----5:R-:W-:-:S06]  /*0250*/  UPRMT UR4, UR5, 0x654, UR4 ;  /* 0x0000065405047896 */ /* 0x020fcc0008000004 */
[----:B------:R-:W-:Y:S02]  /*0260*/  LEA.HI R19, R19, UR4, RZ, 0x1f ;  /* 0x0000000413137c11 */ /* 0x000fe4000f8ff8ff */
[----:B------:R-:W-:Y:S02]  /*0270*/  LEA.HI R13, R12, UR4, RZ, 0x1f ;  /* 0x000000040c0d7c11 */ /* 0x000fe4000f8ff8ff */
[----:B------:R-:W-:Y:S01]  /*0280*/  LEA.HI R15, R18, UR4, RZ, 0x1f ;  /* 0x00000004120f7c11 */ /* 0x000fe2000f8ff8ff */
[----:B------:R-:W-:Y:S01]  /*0290*/  IMAD R19, R2, 0x4, R19 ;  /* 0x0000000402137824 */ /* 0x000fe200078e0213 */
[----:B------:R-:W-:Y:S01]  /*02a0*/  LEA.HI R23, R14, UR4, RZ, 0x1f ;  /* 0x000000040e177c11 */ /* 0x000fe2000f8ff8ff */
[C---:B------:R-:W-:Y:S02]  /*02b0*/  IMAD R18, R2.reuse, 0x4, R13 ;  /* 0x0000000402127824 */ /* 0x040fe400078e020d */
[C---:B------:R-:W-:Y:S02]  /*02c0*/  IMAD R21, R2.reuse, 0x4, R15 ;  /* 0x0000000402157824 */ /* 0x040fe400078e020f */
[----:B------:R-:W-:Y:S01]  /*02d0*/  IMAD R20, R2, 0x4, R23 ;  /* 0x0000000402147824 */ /* 0x000fe200078e0217 */
[----:B------:R-:W-:Y:S01]  /*02e0*/  LOP3.LUT R2, R16, 0x1fc, RZ, 0xc0, !PT ;  /* 0x000001fc10027812 */ /* 0x000fe200078ec0ff */
[----:B------:R-:W-:Y:S01]  /*02f0*/  VIADD R13, R22, UR4 ;  /* 0x00000004160d7c36 */ /* 0x000fe20008000000 */
[----:B------:R-:W-:-:S03]  /*0300*/  LOP3.LUT R16, R17, 0x1c, R16, 0xf8, !PT ;  /* 0x0000001c11107812 */ /* 0x000fc600078ef810 */
[----:B------:R-:W-:Y:S01]  /*0310*/  IMAD R13, R2, 0x4, R13 ;  /* 0x00000004020d7824 */ /* 0x000fe200078e020d */
[C---:B------:R-:W-:Y:S01]  /*0320*/  ISETP.GE.AND P0, PT, R16.reuse, 0x340, PT ;  /* 0x000003401000780c */ /* 0x040fe20003f06270 */
[----:B------:R-:W-:Y:S01]  /*0330*/  IMAD.HI R17, R16, 0x4ec4ec4f, RZ ;  /* 0x4ec4ec4f10117827 */ /* 0x000fe200078e02ff */
[----:B--2---:R-:W-:Y:S04]  /*0340*/  STS [R19], R4 ;  /* 0x0000000413007388 */ /* 0x004fe80000000800 */
[----:B------:R1:W-:Y:S04]  /*0350*/  STS [R18+0x80], R5 ;  /* 0x0000800512007388 */ /* 0x0003e80000000800 */
[----:B------:R2:W-:Y:S04]  /*0360*/  STS [R21+0x100], R6 ;  /* 0x0001000615007388 */ /* 0x0005e80000000800 */
[----:B------:R3:W-:Y:S01]  /*0370*/  STS [R20+0x180], R7 ;  /* 0x0001800714007388 */ /* 0x0007e20000000800 */
[----:B-1----:R-:W1:Y:S03]  /*0380*/  LDC.64 R4, c[0x0][0x218] ;  /* 0x00008600ff047b82 */ /* 0x002e660000000a00 */
[----:B----4-:R-:W-:Y:S01]  /*0390*/  STS [R19+0x40], R8 ;  /* 0x0000400813007388 */ /* 0x010fe20000000800 */
[----:B--2---:R-:W-:-:S03]  /*03a0*/  SHF.R.U32.HI R6, RZ, 0x1f, R17 ;  /* 0x0000001fff067819 */ /* 0x004fc60000011611 */
[----:B------:R-:W-:Y:S01]  /*03b0*/  STS [R18+0xc0], R9 ;  /* 0x0000c00912007388 */ /* 0x000fe20000000800 */
[----:B------:R-:W-:-:S03]  /*03c0*/  LEA.HI.SX32 R17, R17, R6, 0x1a ;  /* 0x0000000611117211 */ /* 0x000fc600078fd2ff */
[----:B------:R-:W-:Y:S01]  /*03d0*/  STS [R21+0x140], R10 ;  /* 0x0001400a15007388 */ /* 0x000fe20000000800 */
[----:B---3--:R-:W-:Y:S01]  /*03e0*/  LOP3.LUT R7, R2, 0x200, RZ, 0xfc, !PT ;  /* 0x0000020002077812 */ /* 0x008fe200078efcff */
[----:B------:R-:W-:Y:S02]  /*03f0*/  IMAD R16, R17, -0xd0, R16 ;  /* 0xffffff3011107824 */ /* 0x000fe400078e0210 */
[----:B------:R-:W-:Y:S01]  /*0400*/  STS [R20+0x1c0], R11 ;  /* 0x0001c00b14007388 */ /* 0x000fe20000000800 */
[----:B------:R-:W-:Y:S02]  /*0410*/  LOP3.LUT R6, R3, R0, RZ, 0xfc, !PT ;  /* 0x0000000003067212 */ /* 0x000fe400078efcff */
[----:B------:R-:W-:Y:S01]  /*0420*/  LOP3.LUT R0, R3, 0x10, R0, 0xfe, !PT ;  /* 0x0000001003007812 */ /* 0x000fe200078efe00 */
[----:B------:R-:W-:Y:S01]  /*0430*/  BAR.SYNC.DEFER_BLOCKING 0x0 ;  /* 0x0000000000007b1d */ /* 0x000fe20000010000 */
[----:B------:R-:W-:Y:S01]  /*0440*/  SHF.R.U32.HI R7, RZ, 0x1, R7 ;  /* 0x00000001ff077819 */ /* 0x000fe20000011607 */
[----:B------:R-:W-:Y:S01]  /*0450*/  IMAD R17, R17, 0x3400, R16 ;  /* 0x0000340011117824 */ /* 0x000fe200078e0210 */
[----:B------:R-:W-:-:S02]  /*0460*/  ISETP.LT.AND P1, PT, R6, 0x40, !P0 ;  /* 0x000000400600780c */ /* 0x000fc40004721270 */
[----:B------:R-:W-:Y:S02]  /*0470*/  ISETP.LT.AND P0, PT, R0, 0x40, !P0 ;  /* 0x000000400000780c */ /* 0x000fe40004701270 */
[----:B------:R-:W-:Y:S01]  /*0480*/  LOP3.LUT R3, R7, 0x1f0, RZ, 0xc0, !PT ;  /* 0x000001f007037812 */ /* 0x000fe200078ec0ff */
[----:B------:R-:W-:-:S04]  /*0490*/  IMAD R7, R6, 0xd0, R17 ;  /* 0x000000d006077824 */ /* 0x000fc800078e0211 */
[----:B-1----:R-:W-:-:S04]  /*04a0*/  IMAD.WIDE R6, R7, 0x4, R4 ;  /* 0x0000000407067825 */ /* 0x002fc800078e0204 */
[----:B------:R-:W-:-:S04]  /*04b0*/  VIADD R3, R3, UR4 ;  /* 0x0000000403037c36 */ /* 0x000fc80008000000 */
[----:B------:R-:W-:Y:S01]  /*04c0*/  IMAD R3, R2, 0x4, R3 ;  /* 0x0000000402037824 */ /* 0x000fe200078e0203 */
[----:B------:R-:W1:Y:S04]  /*04d0*/  LDS.128 R12, [R13] ;  /* 0x000000000d0c7984 */ /* 0x000e680000000c00 */
[----:B-1----:R1:W-:Y:S01]  /*04e0*/  @P1 STG.E.128 desc[UR6][R6.64], R12 ;  /* 0x0000000c06001986 */ /* 0x0023e2000c101d06 */
[----:B------:R-:W-:Y:S05]  /*04f0*/  @!P0 EXIT ;  /* 0x000000000000894d */ /* 0x000fea0003800000 */
[----:B------:R-:W0:Y:S01]  /*0500*/  LDS.128 R8, [R3+0x800] ;  /* 0x0008000003087984 */ /* 0x000e220000000c00 */
[----:B------:R-:W-:-:S04]  /*0510*/  IMAD R17, R0, 0xd0, R17 ;  /* 0x000000d000117824 */ /* 0x000fc800078e0211 */
[----:B------:R-:W-:-:S05]  /*0520*/  IMAD.WIDE R4, R17, 0x4, R4 ;  /* 0x0000000411047825 */ /* 0x000fca00078e0204 */
[----:B0-----:R-:W-:Y:S01]  /*0530*/  STG.E.128 desc[UR6][R4.64], R8 ;  /* 0x0000000804007986 */ /* 0x001fe2000c101d06 */
[----:B------:R-:W-:Y:S05]  /*0540*/  EXIT ;  /* 0x000000000000794d */ /* 0x000fea0003800000 */
.L_x_0:
[----:B------:R-:W-:-:S00]  /*0550*/  BRA `(.L_x_0) ;  /* 0xfffffffc00fc7947 */ /* 0x000fc0000383ffff */
[----:B------:R-:W-:-:S00]  /*0560*/  NOP ;  /* 0x0000000000007918 */ /* 0x000fc00000000000 */
        /* <DEDUP_REMOVED lines=9> */
.L_x_1:


//--------------------- .nv.shared.triton_poi_fused_cat_28 --------------------------
	.section	.nv.shared.triton_poi_fused_cat_28,"aw",@nobits
	.sectionflags	@""
	.align	16
	.zero		1024


//--------------------- .nv.constant0.triton_poi_fused_cat_28 --------------------------
	.section	.nv.constant0.triton_poi_fused_cat_28,"a",@progbits
	.sectionflags	@""
	.align	4
.nv.constant0.triton_poi_fused_cat_28:
	.zero		552
